//
// Generated by NVIDIA NVVM Compiler
//
// Compiler Build ID: CL-36424714
// Cuda compilation tools, release 13.0, V13.0.88
// Based on NVVM 20.0.0
//

.version 9.0
.target sm_100
.address_size 64

	// .globl	_Z10matmulCUDAPiS_S_i

.visible .entry _Z10matmulCUDAPiS_S_i(
	.param .u64 .ptr .align 1 _Z10matmulCUDAPiS_S_i_param_0,
	.param .u64 .ptr .align 1 _Z10matmulCUDAPiS_S_i_param_1,
	.param .u64 .ptr .align 1 _Z10matmulCUDAPiS_S_i_param_2,
	.param .u32 _Z10matmulCUDAPiS_S_i_param_3
)
{
	.reg .pred 	%p<10>;
	.reg .b32 	%r<119>;
	.reg .b64 	%rd<65>;

	ld.param.u64 	%rd11, [_Z10matmulCUDAPiS_S_i_param_0];
	ld.param.u64 	%rd12, [_Z10matmulCUDAPiS_S_i_param_1];
	ld.param.u64 	%rd13, [_Z10matmulCUDAPiS_S_i_param_2];
	ld.param.u32 	%r43, [_Z10matmulCUDAPiS_S_i_param_3];
	cvta.to.global.u64 	%rd1, %rd12;
	cvta.to.global.u64 	%rd2, %rd11;
	cvta.to.global.u64 	%rd14, %rd13;
	mov.u32 	%r44, %ctaid.x;
	mov.u32 	%r1, %tid.x;
	mul.lo.s32 	%r2, %r43, %r44;
	add.s32 	%r45, %r2, %r1;
	mul.wide.s32 	%rd15, %r45, 4;
	add.s64 	%rd3, %rd14, %rd15;
	mov.b32 	%r46, 0;
	st.global.u32 	[%rd3], %r46;
	setp.lt.s32 	%p1, %r43, 1;
	@%p1 bra 	$L__BB0_12;
	and.b32  	%r3, %r43, 7;
	setp.lt.u32 	%p2, %r43, 8;
	mov.b32 	%r113, 0;
	mov.u32 	%r116, %r113;
	@%p2 bra 	$L__BB0_4;
	and.b32  	%r116, %r43, 2147483640;
	neg.s32 	%r111, %r116;
	add.s32 	%r110, %r1, %r43;
	shl.b32 	%r7, %r43, 3;
	shl.b32 	%r49, %r43, 1;
	add.s32 	%r109, %r1, %r49;
	mad.lo.s32 	%r108, %r43, 3, %r1;
	shl.b32 	%r50, %r43, 2;
	add.s32 	%r107, %r1, %r50;
	mad.lo.s32 	%r106, %r43, 5, %r1;
	mad.lo.s32 	%r105, %r43, 6, %r1;
	mad.lo.s32 	%r104, %r43, 7, %r1;
	mul.wide.u32 	%rd16, %r1, 4;
	add.s64 	%rd64, %rd1, %rd16;
	mul.wide.u32 	%rd5, %r7, 4;
	mul.wide.u32 	%rd17, %r2, 4;
	add.s64 	%rd18, %rd17, %rd2;
	add.s64 	%rd63, %rd18, 16;
	mov.b32 	%r113, 0;
$L__BB0_3:
	.pragma "nounroll";
	ld.global.u32 	%r51, [%rd63+-16];
	ld.global.u32 	%r52, [%rd64];
	mad.lo.s32 	%r53, %r52, %r51, %r113;
	st.global.u32 	[%rd3], %r53;
	ld.global.u32 	%r54, [%rd63+-12];
	mul.wide.u32 	%rd19, %r110, 4;
	add.s64 	%rd20, %rd1, %rd19;
	ld.global.u32 	%r55, [%rd20];
	mad.lo.s32 	%r56, %r55, %r54, %r53;
	st.global.u32 	[%rd3], %r56;
	ld.global.u32 	%r57, [%rd63+-8];
	mul.wide.u32 	%rd21, %r109, 4;
	add.s64 	%rd22, %rd1, %rd21;
	ld.global.u32 	%r58, [%rd22];
	mad.lo.s32 	%r59, %r58, %r57, %r56;
	st.global.u32 	[%rd3], %r59;
	ld.global.u32 	%r60, [%rd63+-4];
	mul.wide.u32 	%rd23, %r108, 4;
	add.s64 	%rd24, %rd1, %rd23;
	ld.global.u32 	%r61, [%rd24];
	mad.lo.s32 	%r62, %r61, %r60, %r59;
	st.global.u32 	[%rd3], %r62;
	ld.global.u32 	%r63, [%rd63];
	mul.wide.u32 	%rd25, %r107, 4;
	add.s64 	%rd26, %rd1, %rd25;
	ld.global.u32 	%r64, [%rd26];
	mad.lo.s32 	%r65, %r64, %r63, %r62;
	st.global.u32 	[%rd3], %r65;
	ld.global.u32 	%r66, [%rd63+4];
	mul.wide.u32 	%rd27, %r106, 4;
	add.s64 	%rd28, %rd1, %rd27;
	ld.global.u32 	%r67, [%rd28];
	mad.lo.s32 	%r68, %r67, %r66, %r65;
	st.global.u32 	[%rd3], %r68;
	ld.global.u32 	%r69, [%rd63+8];
	mul.wide.u32 	%rd29, %r105, 4;
	add.s64 	%rd30, %rd1, %rd29;
	ld.global.u32 	%r70, [%rd30];
	mad.lo.s32 	%r71, %r70, %r69, %r68;
	st.global.u32 	[%rd3], %r71;
	ld.global.u32 	%r72, [%rd63+12];
	mul.wide.u32 	%rd31, %r104, 4;
	add.s64 	%rd32, %rd1, %rd31;
	ld.global.u32 	%r73, [%rd32];
	mad.lo.s32 	%r113, %r73, %r72, %r71;
	st.global.u32 	[%rd3], %r113;
	add.s32 	%r111, %r111, 8;
	add.s32 	%r110, %r110, %r7;
	add.s32 	%r109, %r109, %r7;
	add.s32 	%r108, %r108, %r7;
	add.s32 	%r107, %r107, %r7;
	add.s32 	%r106, %r106, %r7;
	add.s32 	%r105, %r105, %r7;
	add.s32 	%r104, %r104, %r7;
	add.s64 	%rd64, %rd64, %rd5;
	add.s64 	%rd63, %rd63, 32;
	setp.ne.s32 	%p3, %r111, 0;
	@%p3 bra 	$L__BB0_3;
$L__BB0_4:
	setp.eq.s32 	%p4, %r3, 0;
	@%p4 bra 	$L__BB0_12;
	and.b32  	%r34, %r43, 3;
	setp.lt.u32 	%p5, %r3, 4;
	@%p5 bra 	$L__BB0_7;
	add.s32 	%r74, %r116, %r2;
	mul.wide.u32 	%rd33, %r74, 4;
	add.s64 	%rd34, %rd2, %rd33;
	ld.global.u32 	%r75, [%rd34];
	mad.lo.s32 	%r76, %r116, %r43, %r1;
	mul.wide.u32 	%rd35, %r76, 4;
	add.s64 	%rd36, %rd1, %rd35;
	ld.global.u32 	%r77, [%rd36];
	mad.lo.s32 	%r78, %r77, %r75, %r113;
	st.global.u32 	[%rd3], %r78;
	cvt.u64.u32 	%rd37, %r2;
	cvt.u64.u32 	%rd38, %r116;
	add.s64 	%rd39, %rd38, %rd37;
	shl.b64 	%rd40, %rd39, 2;
	add.s64 	%rd41, %rd2, %rd40;
	ld.global.u32 	%r79, [%rd41+4];
	add.s32 	%r80, %r76, %r43;
	mul.wide.u32 	%rd42, %r80, 4;
	add.s64 	%rd43, %rd1, %rd42;
	ld.global.u32 	%r81, [%rd43];
	mad.lo.s32 	%r82, %r81, %r79, %r78;
	st.global.u32 	[%rd3], %r82;
	ld.global.u32 	%r83, [%rd41+8];
	add.s32 	%r84, %r80, %r43;
	mul.wide.u32 	%rd44, %r84, 4;
	add.s64 	%rd45, %rd1, %rd44;
	ld.global.u32 	%r85, [%rd45];
	mad.lo.s32 	%r86, %r85, %r83, %r82;
	st.global.u32 	[%rd3], %r86;
	ld.global.u32 	%r87, [%rd41+12];
	add.s32 	%r88, %r84, %r43;
	mul.wide.u32 	%rd46, %r88, 4;
	add.s64 	%rd47, %rd1, %rd46;
	ld.global.u32 	%r89, [%rd47];
	mad.lo.s32 	%r113, %r89, %r87, %r86;
	st.global.u32 	[%rd3], %r113;
	add.s32 	%r116, %r116, 4;
$L__BB0_7:
	setp.eq.s32 	%p6, %r34, 0;
	@%p6 bra 	$L__BB0_12;
	setp.eq.s32 	%p7, %r34, 1;
	@%p7 bra 	$L__BB0_10;
	add.s32 	%r90, %r116, %r2;
	mul.wide.u32 	%rd48, %r90, 4;
	add.s64 	%rd49, %rd2, %rd48;
	ld.global.u32 	%r91, [%rd49];
	mad.lo.s32 	%r92, %r116, %r43, %r1;
	mul.wide.u32 	%rd50, %r92, 4;
	add.s64 	%rd51, %rd1, %rd50;
	ld.global.u32 	%r93, [%rd51];
	mad.lo.s32 	%r94, %r93, %r91, %r113;
	st.global.u32 	[%rd3], %r94;
	cvt.u64.u32 	%rd52, %r2;
	cvt.u64.u32 	%rd53, %r116;
	add.s64 	%rd54, %rd53, %rd52;
	shl.b64 	%rd55, %rd54, 2;
	add.s64 	%rd56, %rd2, %rd55;
	ld.global.u32 	%r95, [%rd56+4];
	add.s32 	%r96, %r92, %r43;
	mul.wide.u32 	%rd57, %r96, 4;
	add.s64 	%rd58, %rd1, %rd57;
	ld.global.u32 	%r97, [%rd58];
	mad.lo.s32 	%r113, %r97, %r95, %r94;
	st.global.u32 	[%rd3], %r113;
	add.s32 	%r116, %r116, 2;
$L__BB0_10:
	and.b32  	%r98, %r43, 1;
	setp.eq.b32 	%p8, %r98, 1;
	not.pred 	%p9, %p8;
	@%p9 bra 	$L__BB0_12;
	add.s32 	%r99, %r116, %r2;
	mul.wide.u32 	%rd59, %r99, 4;
	add.s64 	%rd60, %rd2, %rd59;
	ld.global.u32 	%r100, [%rd60];
	mad.lo.s32 	%r101, %r116, %r43, %r1;
	mul.wide.u32 	%rd61, %r101, 4;
	add.s64 	%rd62, %rd1, %rd61;
	ld.global.u32 	%r102, [%rd62];
	mad.lo.s32 	%r103, %r102, %r100, %r113;
	st.global.u32 	[%rd3], %r103;
$L__BB0_12:
	ret;

}


// ===== COMPILED SASS (sm_100) =====

	.target	sm_100

	.elftype	@"ET_EXEC"


//--------------------- .note.nv.tkinfo           --------------------------
	.section	.note.nv.tkinfo,"",@"SHT_NOTE"
	.sectionflags	@"SHF_NOTE_NV_TKINFO"
	.tkinfo
        /*0018*/ 	.word	0x00000002
        /*0030*/ 	.string	""
        /*0030*/ 	.string	"ptxas"
        /*0030*/ 	.string	"Cuda compilation tools, release 13.0, V13.0.88"
        /*0030*/ 	.string	"Build cuda_13.0.r13.0/compiler.36424714_0"
        /*0030*/ 	.string	"-arch sm_100 -m 64 "



//--------------------- .note.nv.cuinfo           --------------------------
	.section	.note.nv.cuinfo,"",@"SHT_NOTE"
	.sectionflags	@"SHF_NOTE_NV_CUINFO"
        /*0018*/ 	.short	0x0002
        /*001a*/ 	.short	0x0064
        /*001c*/ 	.short	0x0082
	.zero		2


//--------------------- .nv.info                  --------------------------
	.section	.nv.info,"",@"SHT_CUDA_INFO"
	.align	4


	//----- nvinfo : EIATTR_REGCOUNT
	.align		4
        /*0000*/ 	.byte	0x04, 0x2f
        /*0002*/ 	.short	(.L_1 - .L_0)
	.align		4
.L_0:
        /*0004*/ 	.word	index@(_Z10matmulCUDAPiS_S_i)
        /*0008*/ 	.word	0x00000020


	//----- nvinfo : EIATTR_FRAME_SIZE
	.align		4
.L_1:
        /*000c*/ 	.byte	0x04, 0x11
        /*000e*/ 	.short	(.L_3 - .L_2)
	.align		4
.L_2:
        /*0010*/ 	.word	index@(_Z10matmulCUDAPiS_S_i)
        /*0014*/ 	.word	0x00000000


	//----- nvinfo : EIATTR_MIN_STACK_SIZE
	.align		4
.L_3:
        /*0018*/ 	.byte	0x04, 0x12
        /*001a*/ 	.short	(.L_5 - .L_4)
	.align		4
.L_4:
        /*001c*/ 	.word	index@(_Z10matmulCUDAPiS_S_i)
        /*0020*/ 	.word	0x00000000
.L_5:


//--------------------- .nv.compat                --------------------------
	.section	.nv.compat,"",@"SHT_CUDA_COMPAT_INFO"
	.align	4
        /*0000*/ 	.byte	0x02, 0x09, 0x00, 0x00, 0x02, 0x02, 0x01, 0x00, 0x02, 0x05, 0x05, 0x00, 0x03, 0x07, 0x01, 0x01
        /*0010*/ 	.byte	0x02, 0x03, 0x00, 0x00, 0x02, 0x06, 0x01, 0x00, 0x04, 0x0b, 0x08, 0x00, 0x09, 0x00, 0x00, 0x00
        /*0020*/ 	.byte	0x00, 0x00, 0x00, 0x00


//--------------------- .nv.info._Z10matmulCUDAPiS_S_i --------------------------
	.section	.nv.info._Z10matmulCUDAPiS_S_i,"",@"SHT_CUDA_INFO"
	.sectionflags	@""
	.align	4


	//----- nvinfo : EIATTR_CUDA_API_VERSION
	.align		4
        /*0000*/ 	.byte	0x04, 0x37
        /*0002*/ 	.short	(.L_7 - .L_6)
.L_6:
        /*0004*/ 	.word	0x00000082


	//----- nvinfo : EIATTR_KPARAM_INFO
	.align		4
.L_7:
        /*0008*/ 	.byte	0x04, 0x17
        /*000a*/ 	.short	(.L_9 - .L_8)
.L_8:
        /*000c*/ 	.word	0x00000000
        /*0010*/ 	.short	0x0003
        /*0012*/ 	.short	0x0018
        /*0014*/ 	.byte	0x00, 0xf0, 0x11, 0x00


	//----- nvinfo : EIATTR_KPARAM_INFO
	.align		4
.L_9:
        /*0018*/ 	.byte	0x04, 0x17
        /*001a*/ 	.short	(.L_11 - .L_10)
.L_10:
        /*001c*/ 	.word	0x00000000
        /*0020*/ 	.short	0x0002
        /*0022*/ 	.short	0x0010
        /*0024*/ 	.byte	0x00, 0xf5, 0x21, 0x00


	//----- nvinfo : EIATTR_KPARAM_INFO
	.align		4
.L_11:
        /*0028*/ 	.byte	0x04, 0x17
        /*002a*/ 	.short	(.L_13 - .L_12)
.L_12:
        /*002c*/ 	.word	0x00000000
        /*0030*/ 	.short	0x0001
        /*0032*/ 	.short	0x0008
        /*0034*/ 	.byte	0x00, 0xf5, 0x21, 0x00


	//----- nvinfo : EIATTR_KPARAM_INFO
	.align		4
.L_13:
        /*0038*/ 	.byte	0x04, 0x17
        /*003a*/ 	.short	(.L_15 - .L_14)
.L_14:
        /*003c*/ 	.word	0x00000000
        /*0040*/ 	.short	0x0000
        /*0042*/ 	.short	0x0000
        /*0044*/ 	.byte	0x00, 0xf5, 0x21, 0x00


	//----- nvinfo : EIATTR_SPARSE_MMA_MASK
	.align		4
.L_15:
        /*0048*/ 	.byte	0x03, 0x50
        /*004a*/ 	.short	0x0000


	//----- nvinfo : EIATTR_MAXREG_COUNT
	.align		4
        /*004c*/ 	.byte	0x03, 0x1b
        /*004e*/ 	.short	0x00ff


	//----- nvinfo : EIATTR_MERCURY_ISA_VERSION
	.align		4
        /*0050*/ 	.byte	0x03, 0x5f
        /*0052*/ 	.short	0x0101


	//----- nvinfo : EIATTR_VRC_CTA_INIT_COUNT
	.align		4
        /*0054*/ 	.byte	0x02, 0x4a
	.zero		1
	.zero		1


	//----- nvinfo : EIATTR_EXIT_INSTR_OFFSETS
	.align		4
        /*0058*/ 	.byte	0x04, 0x1c
        /*005a*/ 	.short	(.L_17 - .L_16)


	//   ....[0]....
.L_16:
        /*005c*/ 	.word	0x000000b0


	//   ....[1]....
        /*0060*/ 	.word	0x00000590


	//   ....[2]....
        /*0064*/ 	.word	0x00000800


	//   ....[3]....
        /*0068*/ 	.word	0x000009b0


	//   ....[4]....
        /*006c*/ 	.word	0x00000a60


	//----- nvinfo : EIATTR_CBANK_PARAM_SIZE
	.align		4
.L_17:
        /*0070*/ 	.byte	0x03, 0x19
        /*0072*/ 	.short	0x001c


	//----- nvinfo : EIATTR_PARAM_CBANK
	.align		4
        /*0074*/ 	.byte	0x04, 0x0a
        /*0076*/ 	.short	(.L_19 - .L_18)
	.align		4
.L_18:
        /*0078*/ 	.word	index@(.nv.constant0._Z10matmulCUDAPiS_S_i)
        /*007c*/ 	.short	0x0380
        /*007e*/ 	.short	0x001c


	//----- nvinfo : EIATTR_SW_WAR
	.align		4
.L_19:
        /*0080*/ 	.byte	0x04, 0x36
        /*0082*/ 	.short	(.L_21 - .L_20)
.L_20:
        /*0084*/ 	.word	0x00000008
.L_21:


//--------------------- .nv.callgraph             --------------------------
	.section	.nv.callgraph,"",@"SHT_CUDA_CALLGRAPH"
	.align	4
	.sectionentsize	8
	.align		4
        /*0000*/ 	.word	0x00000000
	.align		4
        /*0004*/ 	.word	0xffffffff
	.align		4
        /*0008*/ 	.word	0x00000000
	.align		4
        /*000c*/ 	.word	0xfffffffe
	.align		4
        /*0010*/ 	.word	0x00000000
	.align		4
        /*0014*/ 	.word	0xfffffffd
	.align		4
        /*0018*/ 	.word	0x00000000
	.align		4
        /*001c*/ 	.word	0xfffffffc


//--------------------- .text._Z10matmulCUDAPiS_S_i --------------------------
	.section	.text._Z10matmulCUDAPiS_S_i,"ax",@progbits
	.align	128
        .global         _Z10matmulCUDAPiS_S_i
        .type           _Z10matmulCUDAPiS_S_i,@function
        .size           _Z10matmulCUDAPiS_S_i,(.L_x_5 - _Z10matmulCUDAPiS_S_i)
        .other          _Z10matmulCUDAPiS_S_i,@"STO_CUDA_ENTRY STV_DEFAULT"
_Z10matmulCUDAPiS_S_i:
.text._Z10matmulCUDAPiS_S_i:
[----:B------:R-:W-:Y:S01]  /*0000*/  LDC R1, c[0x0][0x37c] ;  /* 0x0000df00ff017b82 */ /* 0x000fe20000000800 */
[----:B------:R-:W0:Y:S07]  /*0010*/  S2R R0, SR_TID.X ;  /* 0x0000000000007919 */ /* 0x000e2e0000002100 */
[----:B------:R-:W1:Y:S01]  /*0020*/  S2UR UR6, SR_CTAID.X ;  /* 0x00000000000679c3 */ /* 0x000e620000002500 */
[----:B------:R-:W2:Y:S07]  /*0030*/  LDCU.64 UR4, c[0x0][0x358] ;  /* 0x00006b00ff0477ac */ /* 0x000eae0008000a00 */
[----:B------:R-:W1:Y:S08]  /*0040*/  LDC R3, c[0x0][0x398] ;  /* 0x0000e600ff037b82 */ /* 0x000e700000000800 */
[----:B------:R-:W3:Y:S01]  /*0050*/  LDC.64 R10, c[0x0][0x390] ;  /* 0x0000e400ff0a7b82 */ /* 0x000ee20000000a00 */
[C---:B-1----:R-:W-:Y:S01]  /*0060*/  IMAD R5, R3.reuse, UR6, RZ ;  /* 0x0000000603057c24 */ /* 0x042fe2000f8e02ff */
[----:B------:R-:W-:-:S04]  /*0070*/  ISETP.GE.AND P0, PT, R3, 0x1, PT ;  /* 0x000000010300780c */ /* 0x000fc80003f06270 */
[----:B0-----:R-:W-:-:S05]  /*0080*/  IADD3 R7, PT, PT, R5, R0, RZ ;  /* 0x0000000005077210 */ /* 0x001fca0007ffe0ff */
[----:B---3--:R-:W-:-:S05]  /*0090*/  IMAD.WIDE R10, R7, 0x4, R10 ;  /* 0x00000004070a7825 */ /* 0x008fca00078e020a */
[----:B--2---:R0:W-:Y:S01]  /*00a0*/  STG.E desc[UR4][R10.64], RZ ;  /* 0x000000ff0a007986 */ /* 0x0041e2000c101904 */
[----:B------:R-:W-:Y:S05]  /*00b0*/  @!P0 EXIT ;  /* 0x000000000000894d */ /* 0x000fea0003800000 */
[C---:B------:R-:W-:Y:S01]  /*00c0*/  ISETP.GE.U32.AND P1, PT, R3.reuse, 0x8, PT ;  /* 0x000000080300780c */ /* 0x040fe20003f26070 */
[----:B------:R-:W-:Y:S01]  /*00d0*/  HFMA2 R19, -RZ, RZ, 0, 0 ;  /* 0x00000000ff137431 */ /* 0x000fe200000001ff */
[----:B------:R-:W-:Y:S02]  /*00e0*/  LOP3.LUT R2, R3, 0x7, RZ, 0xc0, !PT ;  /* 0x0000000703027812 */ /* 0x000fe400078ec0ff */
[----:B------:R-:W-:Y:S02]  /*00f0*/  MOV R4, RZ ;  /* 0x000000ff00047202 */ /* 0x000fe40000000f00 */
[----:B------:R-:W-:-:S07]  /*0100*/  ISETP.NE.AND P0, PT, R2, RZ, PT ;  /* 0x000000ff0200720c */ /* 0x000fce0003f05270 */
[----:B------:R-:W-:Y:S06]  /*0110*/  @!P1 BRA `(.L_x_0) ;  /* 0x00000004001c9947 */ /* 0x000fec0003800000 */
[----:B------:R-:W1:Y:S01]  /*0120*/  LDC.64 R6, c[0x0][0x380] ;  /* 0x0000e000ff067b82 */ /* 0x000e620000000a00 */
[C---:B------:R-:W-:Y:S01]  /*0130*/  LOP3.LUT R4, R3.reuse, 0x7ffffff8, RZ, 0xc0, !PT ;  /* 0x7ffffff803047812 */ /* 0x040fe200078ec0ff */
[C-C-:B------:R-:W-:Y:S01]  /*0140*/  IMAD R24, R3.reuse, 0x3, R0.reuse ;  /* 0x0000000303187824 */ /* 0x140fe200078e0200 */
[C---:B------:R-:W-:Y:S01]  /*0150*/  SHF.L.U32 R9, R3.reuse, 0x3, RZ ;  /* 0x0000000303097819 */ /* 0x040fe200000006ff */
[C-C-:B------:R-:W-:Y:S01]  /*0160*/  IMAD R25, R3.reuse, 0x4, R0.reuse ;  /* 0x0000000403197824 */ /* 0x140fe200078e0200 */
[C---:B------:R-:W-:Y:S01]  /*0170*/  LEA R8, R3.reuse, R0, 0x1 ;  /* 0x0000000003087211 */ /* 0x040fe200078e08ff */
[C-C-:B------:R-:W-:Y:S01]  /*0180*/  IMAD R26, R3.reuse, 0x5, R0.reuse ;  /* 0x00000005031a7824 */ /* 0x140fe200078e0200 */
[----:B------:R-:W-:Y:S01]  /*0190*/  MOV R19, RZ ;  /* 0x000000ff00137202 */ /* 0x000fe20000000f00 */
[----:B------:R-:W2:Y:S01]  /*01a0*/  LDC.64 R14, c[0x0][0x388] ;  /* 0x0000e200ff0e7b82 */ /* 0x000ea20000000a00 */
[C-C-:B------:R-:W-:Y:S02]  /*01b0*/  IMAD R27, R3.reuse, 0x6, R0.reuse ;  /* 0x00000006031b7824 */ /* 0x140fe400078e0200 */
[----:B------:R-:W-:-:S02]  /*01c0*/  IMAD R28, R3, 0x7, R0 ;  /* 0x00000007031c7824 */ /* 0x000fc400078e0200 */
[----:B-1----:R-:W-:-:S03]  /*01d0*/  IMAD.WIDE.U32 R6, R5, 0x4, R6 ;  /* 0x0000000405067825 */ /* 0x002fc600078e0006 */
[----:B------:R-:W-:Y:S02]  /*01e0*/  IADD3 R29, P1, PT, R6, 0x10, RZ ;  /* 0x00000010061d7810 */ /* 0x000fe40007f3e0ff */
[----:B------:R-:W-:Y:S01]  /*01f0*/  IADD3 R6, PT, PT, -R4, RZ, RZ ;  /* 0x000000ff04067210 */ /* 0x000fe20007ffe1ff */
[C---:B--2---:R-:W-:Y:S01]  /*0200*/  IMAD.WIDE.U32 R16, R0.reuse, 0x4, R14 ;  /* 0x0000000400107825 */ /* 0x044fe200078e000e */
[----:B------:R-:W-:Y:S02]  /*0210*/  IADD3.X R18, PT, PT, RZ, R7, RZ, P1, !PT ;  /* 0x00000007ff127210 */ /* 0x000fe40000ffe4ff */
[----:B------:R-:W-:-:S07]  /*0220*/  IADD3 R7, PT, PT, R0, R3, RZ ;  /* 0x0000000300077210 */ /* 0x000fce0007ffe0ff */
.L_x_1:
[----:B------:R-:W-:Y:S01]  /*0230*/  MOV R12, R29 ;  /* 0x0000001d000c7202 */ /* 0x000fe20000000f00 */
[----:B------:R-:W2:Y:S01]  /*0240*/  LDG.E R20, desc[UR4][R16.64] ;  /* 0x0000000410147981 */ /* 0x000ea2000c1e1900 */
[----:B------:R-:W-:-:S05]  /*0250*/  MOV R13, R18 ;  /* 0x00000012000d7202 */ /* 0x000fca0000000f00 */
[----:B------:R-:W2:Y:S01]  /*0260*/  LDG.E R18, desc[UR4][R12.64+-0x10] ;  /* 0xfffff0040c127981 */ /* 0x000ea2000c1e1900 */
[----:B------:R-:W-:-:S04]  /*0270*/  IMAD.WIDE.U32 R22, R7, 0x4, R14 ;  /* 0x0000000407167825 */ /* 0x000fc800078e000e */
[----:B--2---:R-:W-:-:S05]  /*0280*/  IMAD R29, R18, R20, R19 ;  /* 0x00000014121d7224 */ /* 0x004fca00078e0213 */
[----:B-1----:R1:W-:Y:S04]  /*0290*/  STG.E desc[UR4][R10.64], R29 ;  /* 0x0000001d0a007986 */ /* 0x0023e8000c101904 */
[----:B------:R-:W1:Y:S04]  /*02a0*/  LDG.E R22, desc[UR4][R22.64] ;  /* 0x0000000416167981 */ /* 0x000e68000c1e1900 */
[----:B------:R-:W1:Y:S02]  /*02b0*/  LDG.E R18, desc[UR4][R12.64+-0xc] ;  /* 0xfffff4040c127981 */ /* 0x000e64000c1e1900 */
[----:B-1----:R-:W-:-:S02]  /*02c0*/  IMAD R29, R18, R22, R29 ;  /* 0x00000016121d7224 */ /* 0x002fc400078e021d */
[----:B------:R-:W-:-:S03]  /*02d0*/  IMAD.WIDE.U32 R18, R8, 0x4, R14 ;  /* 0x0000000408127825 */ /* 0x000fc600078e000e */
[----:B------:R1:W-:Y:S04]  /*02e0*/  STG.E desc[UR4][R10.64], R29 ;  /* 0x0000001d0a007986 */ /* 0x0003e8000c101904 */
[----:B------:R-:W2:Y:S04]  /*02f0*/  LDG.E R18, desc[UR4][R18.64] ;  /* 0x0000000412127981 */ /* 0x000ea8000c1e1900 */
[----:B------:R-:W2:Y:S02]  /*0300*/  LDG.E R20, desc[UR4][R12.64+-0x8] ;  /* 0xfffff8040c147981 */ /* 0x000ea4000c1e1900 */
[----:B--2---:R-:W-:-:S02]  /*0310*/  IMAD R19, R20, R18, R29 ;  /* 0x0000001214137224 */ /* 0x004fc400078e021d */
[----:B------:R-:W-:-:S03]  /*0320*/  IMAD.WIDE.U32 R20, R24, 0x4, R14 ;  /* 0x0000000418147825 */ /* 0x000fc600078e000e */
[----:B------:R-:W-:Y:S04]  /*0330*/  STG.E desc[UR4][R10.64], R19 ;  /* 0x000000130a007986 */ /* 0x000fe8000c101904 */
[----:B------:R-:W1:Y:S04]  /*0340*/  LDG.E R20, desc[UR4][R20.64] ;  /* 0x0000000414147981 */ /* 0x000e68000c1e1900 */
[----:B------:R-:W1:Y:S02]  /*0350*/  LDG.E R22, desc[UR4][R12.64+-0x4] ;  /* 0xfffffc040c167981 */ /* 0x000e64000c1e1900 */
[----:B-1----:R-:W-:-:S02]  /*0360*/  IMAD R29, R22, R20, R19 ;  /* 0x00000014161d7224 */ /* 0x002fc400078e0213 */
[----:B------:R-:W-:-:S03]  /*0370*/  IMAD.WIDE.U32 R22, R25, 0x4, R14 ;  /* 0x0000000419167825 */ /* 0x000fc600078e000e */
[----:B------:R1:W-:Y:S04]  /*0380*/  STG.E desc[UR4][R10.64], R29 ;  /* 0x0000001d0a007986 */ /* 0x0003e8000c101904 */
        /* <DEDUP_REMOVED lines=9> */
[----:B------:R2:W-:Y:S04]  /*0420*/  STG.E desc[UR4][R10.64], R18 ;  /* 0x000000120a007986 */ /* 0x0005e8000c101904 */
[----:B------:R-:W3:Y:S04]  /*0430*/  LDG.E R20, desc[UR4][R20.64] ;  /* 0x0000000414147981 */ /* 0x000ee8000c1e1900 */
[----:B------:R-:W3:Y:S01]  /*0440*/  LDG.E R23, desc[UR4][R12.64+0x8] ;  /* 0x000008040c177981 */ /* 0x000ee2000c1e1900 */
[----:B-1----:R-:W-:Y:S02]  /*0450*/  IADD3 R29, P1, PT, R12, 0x20, RZ ;  /* 0x000000200c1d7810 */ /* 0x002fe40007f3e0ff */
[----:B------:R-:W-:Y:S01]  /*0460*/  IADD3 R6, PT, PT, R6, 0x8, RZ ;  /* 0x0000000806067810 */ /* 0x000fe20007ffe0ff */
[----:B---3--:R-:W-:-:S02]  /*0470*/  IMAD R21, R23, R20, R18 ;  /* 0x0000001417157224 */ /* 0x008fc400078e0212 */
[----:B------:R-:W-:-:S03]  /*0480*/  IMAD.WIDE.U32 R22, R28, 0x4, R14 ;  /* 0x000000041c167825 */ /* 0x000fc600078e000e */
[----:B------:R1:W-:Y:S04]  /*0490*/  STG.E desc[UR4][R10.64], R21 ;  /* 0x000000150a007986 */ /* 0x0003e8000c101904 */
[----:B------:R-:W3:Y:S04]  /*04a0*/  LDG.E R22, desc[UR4][R22.64] ;  /* 0x0000000416167981 */ /* 0x000ee8000c1e1900 */
[----:B------:R-:W3:Y:S01]  /*04b0*/  LDG.E R19, desc[UR4][R12.64+0xc] ;  /* 0x00000c040c137981 */ /* 0x000ee2000c1e1900 */
[----:B--2---:R-:W-:Y:S01]  /*04c0*/  IMAD.X R18, RZ, RZ, R13, P1 ;  /* 0x000000ffff127224 */ /* 0x004fe200008e060d */
[----:B------:R-:W-:Y:S01]  /*04d0*/  ISETP.NE.AND P1, PT, R6, RZ, PT ;  /* 0x000000ff0600720c */ /* 0x000fe20003f25270 */
[C---:B------:R-:W-:Y:S01]  /*04e0*/  IMAD.IADD R27, R9.reuse, 0x1, R27 ;  /* 0x00000001091b7824 */ /* 0x040fe200078e021b */
[C---:B------:R-:W-:Y:S01]  /*04f0*/  IADD3 R7, PT, PT, R9.reuse, R7, RZ ;  /* 0x0000000709077210 */ /* 0x040fe20007ffe0ff */
[C---:B------:R-:W-:Y:S01]  /*0500*/  IMAD.WIDE.U32 R16, R9.reuse, 0x4, R16 ;  /* 0x0000000409107825 */ /* 0x040fe200078e0010 */
[----:B------:R-:W-:-:S02]  /*0510*/  IADD3 R8, PT, PT, R9, R8, RZ ;  /* 0x0000000809087210 */ /* 0x000fc40007ffe0ff */
[C---:B------:R-:W-:Y:S02]  /*0520*/  IADD3 R24, PT, PT, R9.reuse, R24, RZ ;  /* 0x0000001809187210 */ /* 0x040fe40007ffe0ff */
[C---:B------:R-:W-:Y:S02]  /*0530*/  IADD3 R25, PT, PT, R9.reuse, R25, RZ ;  /* 0x0000001909197210 */ /* 0x040fe40007ffe0ff */
[C---:B------:R-:W-:Y:S02]  /*0540*/  IADD3 R26, PT, PT, R9.reuse, R26, RZ ;  /* 0x0000001a091a7210 */ /* 0x040fe40007ffe0ff */
[----:B------:R-:W-:Y:S01]  /*0550*/  IADD3 R28, PT, PT, R9, R28, RZ ;  /* 0x0000001c091c7210 */ /* 0x000fe20007ffe0ff */
[----:B---3--:R-:W-:-:S05]  /*0560*/  IMAD R19, R19, R22, R21 ;  /* 0x0000001613137224 */ /* 0x008fca00078e0215 */
[----:B------:R1:W-:Y:S01]  /*0570*/  STG.E desc[UR4][R10.64], R19 ;  /* 0x000000130a007986 */ /* 0x0003e2000c101904 */
[----:B------:R-:W-:Y:S05]  /*0580*/  @P1 BRA `(.L_x_1) ;  /* 0xfffffffc00281947 */ /* 0x000fea000383ffff */
.L_x_0:
[----:B------:R-:W-:Y:S05]  /*0590*/  @!P0 EXIT ;  /* 0x000000000000894d */ /* 0x000fea0003800000 */
[----:B------:R-:W-:Y:S02]  /*05a0*/  ISETP.GE.U32.AND P1, PT, R2, 0x4, PT ;  /* 0x000000040200780c */ /* 0x000fe40003f26070 */
[----:B------:R-:W-:-:S04]  /*05b0*/  LOP3.LUT R18, R3, 0x3, RZ, 0xc0, !PT ;  /* 0x0000000303127812 */ /* 0x000fc800078ec0ff */
[----:B------:R-:W-:-:S07]  /*05c0*/  ISETP.NE.AND P0, PT, R18, RZ, PT ;  /* 0x000000ff1200720c */ /* 0x000fce0003f05270 */
[----:B------:R-:W-:Y:S06]  /*05d0*/  @!P1 BRA `(.L_x_2) ;  /* 0x0000000000889947 */ /* 0x000fec0003800000 */
[----:B------:R-:W2:Y:S01]  /*05e0*/  LDC.64 R12, c[0x0][0x380] ;  /* 0x0000e000ff0c7b82 */ /* 0x000ea20000000a00 */
[----:B------:R-:W-:Y:S01]  /*05f0*/  IADD3 R9, PT, PT, R5, R4, RZ ;  /* 0x0000000405097210 */ /* 0x000fe20007ffe0ff */
[----:B------:R-:W-:-:S06]  /*0600*/  IMAD R2, R4, R3, R0 ;  /* 0x0000000304027224 */ /* 0x000fcc00078e0200 */
[----:B------:R-:W3:Y:S01]  /*0610*/  LDC.64 R6, c[0x0][0x388] ;  /* 0x0000e200ff067b82 */ /* 0x000ee20000000a00 */
[----:B--2---:R-:W-:-:S07]  /*0620*/  IMAD.WIDE.U32 R12, R9, 0x4, R12 ;  /* 0x00000004090c7825 */ /* 0x004fce00078e000c */
[----:B------:R-:W2:Y:S01]  /*0630*/  LDC.64 R8, c[0x0][0x380] ;  /* 0x0000e000ff087b82 */ /* 0x000ea20000000a00 */
[----:B------:R-:W1:Y:S01]  /*0640*/  LDG.E R12, desc[UR4][R12.64] ;  /* 0x000000040c0c7981 */ /* 0x000e62000c1e1900 */
[----:B---3--:R-:W-:-:S06]  /*0650*/  IMAD.WIDE.U32 R14, R2, 0x4, R6 ;  /* 0x00000004020e7825 */ /* 0x008fcc00078e0006 */
[----:B------:R-:W1:Y:S01]  /*0660*/  LDG.E R14, desc[UR4][R14.64] ;  /* 0x000000040e0e7981 */ /* 0x000e62000c1e1900 */
[----:B------:R-:W-:Y:S02]  /*0670*/  IADD3 R16, P1, PT, R5, R4, RZ ;  /* 0x0000000405107210 */ /* 0x000fe40007f3e0ff */
[----:B------:R-:W-:Y:S02]  /*0680*/  IADD3 R20, PT, PT, R2, R3, RZ ;  /* 0x0000000302147210 */ /* 0x000fe40007ffe0ff */
[----:B------:R-:W-:Y:S02]  /*0690*/  IADD3.X R17, PT, PT, RZ, RZ, RZ, P1, !PT ;  /* 0x000000ffff117210 */ /* 0x000fe40000ffe4ff */
[----:B--2---:R-:W-:-:S04]  /*06a0*/  LEA R8, P1, R16, R8, 0x2 ;  /* 0x0000000810087211 */ /* 0x004fc800078210ff */
[----:B------:R-:W-:Y:S01]  /*06b0*/  LEA.HI.X R9, R16, R9, R17, 0x2, P1 ;  /* 0x0000000910097211 */ /* 0x000fe200008f1411 */
[----:B------:R-:W-:-:S04]  /*06c0*/  IMAD.WIDE.U32 R16, R20, 0x4, R6 ;  /* 0x0000000414107825 */ /* 0x000fc800078e0006 */
[----:B-1----:R-:W-:-:S05]  /*06d0*/  IMAD R19, R12, R14, R19 ;  /* 0x0000000e0c137224 */ /* 0x002fca00078e0213 */
[----:B------:R1:W-:Y:S04]  /*06e0*/  STG.E desc[UR4][R10.64], R19 ;  /* 0x000000130a007986 */ /* 0x0003e8000c101904 */
[----:B------:R-:W2:Y:S04]  /*06f0*/  LDG.E R16, desc[UR4][R16.64] ;  /* 0x0000000410107981 */ /* 0x000ea8000c1e1900 */
[----:B------:R-:W2:Y:S01]  /*0700*/  LDG.E R2, desc[UR4][R8.64+0x4] ;  /* 0x0000040408027981 */ /* 0x000ea2000c1e1900 */
[----:B------:R-:W-:-:S05]  /*0710*/  IADD3 R20, PT, PT, R20, R3, RZ ;  /* 0x0000000314147210 */ /* 0x000fca0007ffe0ff */
[----:B------:R-:W-:-:S04]  /*0720*/  IMAD.WIDE.U32 R12, R20, 0x4, R6 ;  /* 0x00000004140c7825 */ /* 0x000fc800078e0006 */
[----:B--2---:R-:W-:-:S05]  /*0730*/  IMAD R15, R2, R16, R19 ;  /* 0x00000010020f7224 */ /* 0x004fca00078e0213 */
[----:B------:R2:W-:Y:S04]  /*0740*/  STG.E desc[UR4][R10.64], R15 ;  /* 0x0000000f0a007986 */ /* 0x0005e8000c101904 */
[----:B------:R-:W3:Y:S04]  /*0750*/  LDG.E R12, desc[UR4][R12.64] ;  /* 0x000000040c0c7981 */ /* 0x000ee8000c1e1900 */
[----:B------:R-:W3:Y:S01]  /*0760*/  LDG.E R2, desc[UR4][R8.64+0x8] ;  /* 0x0000080408027981 */ /* 0x000ee2000c1e1900 */
[----:B------:R-:W-:-:S04]  /*0770*/  IMAD.IADD R23, R20, 0x1, R3 ;  /* 0x0000000114177824 */ /* 0x000fc800078e0203 */
[----:B------:R-:W-:-:S04]  /*0780*/  IMAD.WIDE.U32 R6, R23, 0x4, R6 ;  /* 0x0000000417067825 */ /* 0x000fc800078e0006 */
[----:B---3--:R-:W-:-:S05]  /*0790*/  IMAD R21, R2, R12, R15 ;  /* 0x0000000c02157224 */ /* 0x008fca00078e020f */
[----:B------:R2:W-:Y:S04]  /*07a0*/  STG.E desc[UR4][R10.64], R21 ;  /* 0x000000150a007986 */ /* 0x0005e8000c101904 */
[----:B------:R-:W1:Y:S04]  /*07b0*/  LDG.E R2, desc[UR4][R8.64+0xc] ;  /* 0x00000c0408027981 */ /* 0x000e68000c1e1900 */
[----:B------:R-:W1:Y:S01]  /*07c0*/  LDG.E R6, desc[UR4][R6.64] ;  /* 0x0000000406067981 */ /* 0x000e62000c1e1900 */
[----:B------:R-:W-:Y:S01]  /*07d0*/  IADD3 R4, PT, PT, R4, 0x4, RZ ;  /* 0x0000000404047810 */ /* 0x000fe20007ffe0ff */
[----:B-1----:R-:W-:-:S05]  /*07e0*/  IMAD R19, R2, R6, R21 ;  /* 0x0000000602137224 */ /* 0x002fca00078e0215 */
[----:B------:R2:W-:Y:S02]  /*07f0*/  STG.E desc[UR4][R10.64], R19 ;  /* 0x000000130a007986 */ /* 0x0005e4000c101904 */
.L_x_2:
[----:B------:R-:W-:Y:S05]  /*0800*/  @!P0 EXIT ;  /* 0x000000000000894d */ /* 0x000fea0003800000 */
[----:B------:R-:W-:Y:S02]  /*0810*/  ISETP.NE.AND P1, PT, R18, 0x1, PT ;  /* 0x000000011200780c */ /* 0x000fe40003f25270 */
[----:B------:R-:W-:-:S04]  /*0820*/  LOP3.LUT R2, R3, 0x1, RZ, 0xc0, !PT ;  /* 0x0000000103027812 */ /* 0x000fc800078ec0ff */
[----:B------:R-:W-:-:S07]  /*0830*/  ISETP.NE.U32.AND P0, PT, R2, 0x1, PT ;  /* 0x000000010200780c */ /* 0x000fce0003f05070 */
[----:B------:R-:W-:Y:S06]  /*0840*/  @!P1 BRA `(.L_x_3) ;  /* 0x0000000000589947 */ /* 0x000fec0003800000 */
[----:B------:R-:W3:Y:S01]  /*0850*/  LDC.64 R8, c[0x0][0x380] ;  /* 0x0000e000ff087b82 */ /* 0x000ee20000000a00 */
[----:B------:R-:W-:Y:S01]  /*0860*/  IADD3 R13, PT, PT, R5, R4, RZ ;  /* 0x00000004050d7210 */ /* 0x000fe20007ffe0ff */
[----:B------:R-:W-:-:S06]  /*0870*/  IMAD R2, R4, R3, R0 ;  /* 0x0000000304027224 */ /* 0x000fcc00078e0200 */
[----:B------:R-:W2:Y:S01]  /*0880*/  LDC.64 R6, c[0x0][0x388] ;  /* 0x0000e200ff067b82 */ /* 0x000ea20000000a00 */
[----:B---3--:R-:W-:-:S07]  /*0890*/  IMAD.WIDE.U32 R12, R13, 0x4, R8 ;  /* 0x000000040d0c7825 */ /* 0x008fce00078e0008 */
[----:B------:R-:W3:Y:S01]  /*08a0*/  LDC.64 R8, c[0x0][0x380] ;  /* 0x0000e000ff087b82 */ /* 0x000ee20000000a00 */
[----:B------:R-:W4:Y:S01]  /*08b0*/  LDG.E R12, desc[UR4][R12.64] ;  /* 0x000000040c0c7981 */ /* 0x000f22000c1e1900 */
[----:B--2---:R-:W-:-:S06]  /*08c0*/  IMAD.WIDE.U32 R14, R2, 0x4, R6 ;  /* 0x00000004020e7825 */ /* 0x004fcc00078e0006 */
[----:B------:R-:W4:Y:S01]  /*08d0*/  LDG.E R14, desc[UR4][R14.64] ;  /* 0x000000040e0e7981 */ /* 0x000f22000c1e1900 */
[----:B------:R-:W-:Y:S02]  /*08e0*/  IADD3 R16, P1, PT, R5, R4, RZ ;  /* 0x0000000405107210 */ /* 0x000fe40007f3e0ff */
[----:B-1----:R-:W-:Y:S02]  /*08f0*/  IADD3 R21, PT, PT, R2, R3, RZ ;  /* 0x0000000302157210 */ /* 0x002fe40007ffe0ff */
[----:B------:R-:W-:Y:S02]  /*0900*/  IADD3.X R17, PT, PT, RZ, RZ, RZ, P1, !PT ;  /* 0x000000ffff117210 */ /* 0x000fe40000ffe4ff */
[----:B---3--:R-:W-:Y:S01]  /*0910*/  LEA R8, P1, R16, R8, 0x2 ;  /* 0x0000000810087211 */ /* 0x008fe200078210ff */
[----:B------:R-:W-:-:S03]  /*0920*/  IMAD.WIDE.U32 R6, R21, 0x4, R6 ;  /* 0x0000000415067825 */ /* 0x000fc600078e0006 */
[----:B------:R-:W-:Y:S01]  /*0930*/  LEA.HI.X R9, R16, R9, R17, 0x2, P1 ;  /* 0x0000000910097211 */ /* 0x000fe200008f1411 */
[----:B----4-:R-:W-:-:S05]  /*0940*/  IMAD R17, R12, R14, R19 ;  /* 0x0000000e0c117224 */ /* 0x010fca00078e0213 */
[----:B------:R3:W-:Y:S04]  /*0950*/  STG.E desc[UR4][R10.64], R17 ;  /* 0x000000110a007986 */ /* 0x0007e8000c101904 */
[----:B------:R-:W2:Y:S04]  /*0960*/  LDG.E R8, desc[UR4][R8.64+0x4] ;  /* 0x0000040408087981 */ /* 0x000ea8000c1e1900 */
[----:B------:R-:W2:Y:S01]  /*0970*/  LDG.E R6, desc[UR4][R6.64] ;  /* 0x0000000406067981 */ /* 0x000ea2000c1e1900 */
[----:B------:R-:W-:Y:S01]  /*0980*/  IADD3 R4, PT, PT, R4, 0x2, RZ ;  /* 0x0000000204047810 */ /* 0x000fe20007ffe0ff */
[----:B--2---:R-:W-:-:S05]  /*0990*/  IMAD R19, R8, R6, R17 ;  /* 0x0000000608137224 */ /* 0x004fca00078e0211 */
[----:B------:R3:W-:Y:S02]  /*09a0*/  STG.E desc[UR4][R10.64], R19 ;  /* 0x000000130a007986 */ /* 0x0007e4000c101904 */
.L_x_3:
[----:B------:R-:W-:Y:S05]  /*09b0*/  @P0 EXIT ;  /* 0x000000000000094d */ /* 0x000fea0003800000 */
[----:B------:R-:W4:Y:S01]  /*09c0*/  LDC.64 R6, c[0x0][0x380] ;  /* 0x0000e000ff067b82 */ /* 0x000f220000000a00 */
[----:B------:R-:W-:Y:S01]  /*09d0*/  IADD3 R5, PT, PT, R5, R4, RZ ;  /* 0x0000000405057210 */ /* 0x000fe20007ffe0ff */
[----:B------:R-:W-:-:S06]  /*09e0*/  IMAD R13, R4, R3, R0 ;  /* 0x00000003040d7224 */ /* 0x000fcc00078e0200 */
[----:B------:R-:W5:Y:S01]  /*09f0*/  LDC.64 R8, c[0x0][0x388] ;  /* 0x0000e200ff087b82 */ /* 0x000f620000000a00 */
[----:B----4-:R-:W-:-:S06]  /*0a00*/  IMAD.WIDE.U32 R2, R5, 0x4, R6 ;  /* 0x0000000405027825 */ /* 0x010fcc00078e0006 */
[----:B------:R-:W1:Y:S01]  /*0a10*/  LDG.E R2, desc[UR4][R2.64] ;  /* 0x0000000402027981 */ /* 0x000e62000c1e1900 */
[----:B-----5:R-:W-:-:S06]  /*0a20*/  IMAD.WIDE.U32 R4, R13, 0x4, R8 ;  /* 0x000000040d047825 */ /* 0x020fcc00078e0008 */
[----:B------:R-:W1:Y:S02]  /*0a30*/  LDG.E R4, desc[UR4][R4.64] ;  /* 0x0000000404047981 */ /* 0x000e64000c1e1900 */
[----:B-123--:R-:W-:-:S05]  /*0a40*/  IMAD R19, R2, R4, R19 ;  /* 0x0000000402137224 */ /* 0x00efca00078e0213 */
[----:B------:R-:W-:Y:S01]  /*0a50*/  STG.E desc[UR4][R10.64], R19 ;  /* 0x000000130a007986 */ /* 0x000fe2000c101904 */
[----:B------:R-:W-:Y:S05]  /*0a60*/  EXIT ;  /* 0x000000000000794d */ /* 0x000fea0003800000 */
.L_x_4:
[----:B------:R-:W-:-:S00]  /*0a70*/  BRA `(.L_x_4) ;  /* 0xfffffffc00fc7947 */ /* 0x000fc0000383ffff */
[----:B------:R-:W-:-:S00]  /*0a80*/  NOP ;  /* 0x0000000000007918 */ /* 0x000fc00000000000 */
[----:B------:R-:W-:-:S00]  /*0a90*/  NOP ;  /* 0x0000000000007918 */ /* 0x000fc00000000000 */
[----:B------:R-:W-:-:S00]  /*0aa0*/  NOP ;  /* 0x0000000000007918 */ /* 0x000fc00000000000 */
[----:B------:R-:W-:-:S00]  /*0ab0*/  NOP ;  /* 0x0000000000007918 */ /* 0x000fc00000000000 */
[----:B------:R-:W-:-:S00]  /*0ac0*/  NOP ;  /* 0x0000000000007918 */ /* 0x000fc00000000000 */
[----:B------:R-:W-:-:S00]  /*0ad0*/  NOP ;  /* 0x0000000000007918 */ /* 0x000fc00000000000 */
[----:B------:R-:W-:-:S00]  /*0ae0*/  NOP ;  /* 0x0000000000007918 */ /* 0x000fc00000000000 */
[----:B------:R-:W-:-:S00]  /*0af0*/  NOP ;  /* 0x0000000000007918 */ /* 0x000fc00000000000 */
.L_x_5:


//--------------------- .nv.shared.reserved.0     --------------------------
	.section	.nv.shared.reserved.0,"aw",@nobits
	.weak		__nv_reservedSMEM_offset_0_alias
	.size		__nv_reservedSMEM_offset_0_alias, 0, 64
	.other		__nv_reservedSMEM_offset_0_alias,@"STO_CUDA_RESERVED_SHARED STV_DEFAULT"
__nv_reservedSMEM_offset_0_alias:
	.zero		0
	.zero		64


//--------------------- .nv.constant0._Z10matmulCUDAPiS_S_i --------------------------
	.section	.nv.constant0._Z10matmulCUDAPiS_S_i,"a",@progbits
	.sectionflags	@""
	.align	4
.nv.constant0._Z10matmulCUDAPiS_S_i:
	.zero		924


//--------------------- SYMBOLS --------------------------

	.type		.nv.reservedSmem.offset0,@object
	.size		.nv.reservedSmem.offset0,0x4
